	.headerflags	@"EF_CUDA_TEXMODE_UNIFIED EF_CUDA_64BIT_ADDRESS EF_CUDA_ACCELERATORS EF_CUDA_SM90 EF_CUDA_VIRTUAL_SM(EF_CUDA_SM90)"
	.elftype	@"ET_EXEC"


//--------------------- .nv.info                  --------------------------
	.section	.nv.info,"",@"SHT_CUDA_INFO"
	.align	4


	//----- nvinfo : EIATTR_REGCOUNT
	.align		4
        /*0000*/ 	.byte	0x04, 0x2f
        /*0002*/ 	.short	(.L_3 - .L_2)
	.align		4
.L_2:
        /*0004*/ 	.word	index@(triton_poi_fused__native_batch_norm_legit_no_training_silu_18)
        /*0008*/ 	.word	0x00000020


	//----- nvinfo : EIATTR_MIN_STACK_SIZE
	.align		4
.L_3:
        /*000c*/ 	.byte	0x04, 0x12
        /*000e*/ 	.short	(.L_5 - .L_4)
	.align		4
.L_4:
        /*0010*/ 	.word	index@(triton_poi_fused__native_batch_norm_legit_no_training_silu_18)
        /*0014*/ 	.word	0x00000000


	//----- nvinfo : EIATTR_FRAME_SIZE
	.align		4
.L_5:
        /*0018*/ 	.byte	0x04, 0x11
        /*001a*/ 	.short	(.L_7 - .L_6)
	.align		4
.L_6:
        /*001c*/ 	.word	index@(triton_poi_fused__native_batch_norm_legit_no_training_silu_18)
        /*0020*/ 	.word	0x00000000


	//----- nvinfo : EIATTR_MIN_STACK_SIZE
	.align		4
.L_7:
        /*0024*/ 	.byte	0x04, 0x12
        /*0026*/ 	.short	(.L_9 - .L_8)
	.align		4
.L_8:
        /*0028*/ 	.word	index@(triton_poi_fused__native_batch_norm_legit_no_training_silu_18)
        /*002c*/ 	.word	0x00000000
.L_9:


//--------------------- .nv.info.triton_poi_fused__native_batch_norm_legit_no_training_silu_18 --------------------------
	.section	.nv.info.triton_poi_fused__native_batch_norm_legit_no_training_silu_18,"",@"SHT_CUDA_INFO"
	.sectionflags	@""
	.align	4


	//----- nvinfo : EIATTR_CUDA_API_VERSION
	.align		4
        /*0000*/ 	.byte	0x04, 0x37
        /*0002*/ 	.short	(.L_11 - .L_10)
.L_10:
        /*0004*/ 	.word	0x0000007c


	//----- nvinfo : EIATTR_KPARAM_INFO
	.align		4
.L_11:
        /*0008*/ 	.byte	0x04, 0x17
        /*000a*/ 	.short	(.L_13 - .L_12)
.L_12:
        /*000c*/ 	.word	0x00000000
        /*0010*/ 	.short	0x0007
        /*0012*/ 	.short	0x0034
        /*0014*/ 	.byte	0x00, 0xf0, 0x11, 0x00


	//----- nvinfo : EIATTR_KPARAM_INFO
	.align		4
.L_13:
        /*0018*/ 	.byte	0x04, 0x17
        /*001a*/ 	.short	(.L_15 - .L_14)
.L_14:
        /*001c*/ 	.word	0x00000000
        /*0020*/ 	.short	0x0006
        /*0022*/ 	.short	0x0030
        /*0024*/ 	.byte	0x00, 0xf0, 0x11, 0x00


	//----- nvinfo : EIATTR_KPARAM_INFO
	.align		4
.L_15:
        /*0028*/ 	.byte	0x04, 0x17
        /*002a*/ 	.short	(.L_17 - .L_16)
.L_16:
        /*002c*/ 	.word	0x00000000
        /*0030*/ 	.short	0x0005
        /*0032*/ 	.short	0x0028
        /*0034*/ 	.byte	0x00, 0xf4, 0x21, 0x00


	//----- nvinfo : EIATTR_KPARAM_INFO
	.align		4
.L_17:
        /*0038*/ 	.byte	0x04, 0x17
        /*003a*/ 	.short	(.L_19 - .L_18)
.L_18:
        /*003c*/ 	.word	0x00000000
        /*0040*/ 	.short	0x0004
        /*0042*/ 	.short	0x0020
        /*0044*/ 	.byte	0x00, 0xf4, 0x21, 0x00


	//----- nvinfo : EIATTR_KPARAM_INFO
	.align		4
.L_19:
        /*0048*/ 	.byte	0x04, 0x17
        /*004a*/ 	.short	(.L_21 - .L_20)
.L_20:
        /*004c*/ 	.word	0x00000000
        /*0050*/ 	.short	0x0003
        /*0052*/ 	.short	0x0018
        /*0054*/ 	.byte	0x00, 0xf4, 0x21, 0x00


	//----- nvinfo : EIATTR_KPARAM_INFO
	.align		4
.L_21:
        /*0058*/ 	.byte	0x04, 0x17
        /*005a*/ 	.short	(.L_23 - .L_22)
.L_22:
        /*005c*/ 	.word	0x00000000
        /*0060*/ 	.short	0x0002
        /*0062*/ 	.short	0x0010
        /*0064*/ 	.byte	0x00, 0xf4, 0x21, 0x00


	//----- nvinfo : EIATTR_KPARAM_INFO
	.align		4
.L_23:
        /*0068*/ 	.byte	0x04, 0x17
        /*006a*/ 	.short	(.L_25 - .L_24)
.L_24:
        /*006c*/ 	.word	0x00000000
        /*0070*/ 	.short	0x0001
        /*0072*/ 	.short	0x0008
        /*0074*/ 	.byte	0x00, 0xf4, 0x21, 0x00


	//----- nvinfo : EIATTR_KPARAM_INFO
	.align		4
.L_25:
        /*0078*/ 	.byte	0x04, 0x17
        /*007a*/ 	.short	(.L_27 - .L_26)
.L_26:
        /*007c*/ 	.word	0x00000000
        /*0080*/ 	.short	0x0000
        /*0082*/ 	.short	0x0000
        /*0084*/ 	.byte	0x00, 0xf4, 0x21, 0x00


	//----- nvinfo : EIATTR_SPARSE_MMA_MASK
	.align		4
.L_27:
        /*0088*/ 	.byte	0x03, 0x50
        /*008a*/ 	.short	0x0000


	//----- nvinfo : EIATTR_MAXREG_COUNT
	.align		4
        /*008c*/ 	.byte	0x03, 0x1b
        /*008e*/ 	.short	0x00ff


	//----- nvinfo : EIATTR_EXIT_INSTR_OFFSETS
	.align		4
        /*0090*/ 	.byte	0x04, 0x1c
        /*0092*/ 	.short	(.L_29 - .L_28)


	//   ....[0]....
.L_28:
        /*0094*/ 	.word	0x00000e20


	//   ....[1]....
        /*0098*/ 	.word	0x00000ec0


	//----- nvinfo : EIATTR_REQNTID
	.align		4
.L_29:
        /*009c*/ 	.byte	0x04, 0x10
        /*009e*/ 	.short	(.L_31 - .L_30)
.L_30:
        /*00a0*/ 	.word	0x00000080
        /*00a4*/ 	.word	0x00000001
        /*00a8*/ 	.word	0x00000001


	//----- nvinfo : EIATTR_CBANK_PARAM_SIZE
	.align		4
.L_31:
        /*00ac*/ 	.byte	0x03, 0x19
        /*00ae*/ 	.short	0x0038


	//----- nvinfo : EIATTR_PARAM_CBANK
	.align		4
        /*00b0*/ 	.byte	0x04, 0x0a
        /*00b2*/ 	.short	(.L_33 - .L_32)
	.align		4
.L_32:
        /*00b4*/ 	.word	index@(.nv.constant0.triton_poi_fused__native_batch_norm_legit_no_training_silu_18)
        /*00b8*/ 	.short	0x0210
        /*00ba*/ 	.short	0x0038


	//----- nvinfo : EIATTR_SW_WAR
	.align		4
.L_33:
        /*00bc*/ 	.byte	0x04, 0x36
        /*00be*/ 	.short	(.L_35 - .L_34)
.L_34:
        /*00c0*/ 	.word	0x00000008
.L_35:


//--------------------- .nv.callgraph             --------------------------
	.section	.nv.callgraph,"",@"SHT_CUDA_CALLGRAPH"
	.align	4
	.sectionentsize	8
	.align		4
        /*0000*/ 	.word	0x00000000
	.align		4
        /*0004*/ 	.word	0xffffffff
	.align		4
        /*0008*/ 	.word	0x00000000
	.align		4
        /*000c*/ 	.word	0xfffffffe
	.align		4
        /*0010*/ 	.word	0x00000000
	.align		4
        /*0014*/ 	.word	0xfffffffd
	.align		4
        /*0018*/ 	.word	0x00000000
	.align		4
        /*001c*/ 	.word	0xfffffffc


//--------------------- .nv.constant4             --------------------------
	.section	.nv.constant4,"a",@progbits
	.align	8
	.align		8
.nv.constant4:
        /*0000*/ 	.dword	_$_str
	.align		8
        /*0008*/ 	.dword	_$_str_$_2


//--------------------- .text.triton_poi_fused__native_batch_norm_legit_no_training_silu_18 --------------------------
	.section	.text.triton_poi_fused__native_batch_norm_legit_no_training_silu_18,"ax",@progbits
	.sectionflags	@"SHF_BARRIERS=1"
	.align	128
        .global         triton_poi_fused__native_batch_norm_legit_no_training_silu_18
        .type           triton_poi_fused__native_batch_norm_legit_no_training_silu_18,@function
        .size           triton_poi_fused__native_batch_norm_legit_no_training_silu_18,(.L_x_1 - triton_poi_fused__native_batch_norm_legit_no_training_silu_18)
        .other          triton_poi_fused__native_batch_norm_legit_no_training_silu_18,@"STO_CUDA_ENTRY STV_DEFAULT"
triton_poi_fused__native_batch_norm_legit_no_training_silu_18:
.text.triton_poi_fused__native_batch_norm_legit_no_training_silu_18:
[----:B------:R-:W0:Y:S01]  /*0000*/  LDC R1, c[0x0][0x28] ;  /* 0x00000a00ff017b82 */ /* 0x000e220000000800 */
[----:B------:R-:W1:Y:S07]  /*0010*/  S2R R15, SR_CTAID.X ;  /* 0x00000000000f7919 */ /* 0x000e6e0000002500 */
[----:B------:R-:W2:Y:S01]  /*0020*/  LDC.64 R10, c[0x0][0x220] ;  /* 0x00008800ff0a7b82 */ /* 0x000ea20000000a00 */
[----:B------:R-:W-:Y:S01]  /*0030*/  CS2R R16, SRZ ;  /* 0x0000000000107805 */ /* 0x000fe2000001ff00 */
[----:B------:R-:W-:Y:S01]  /*0040*/  ULDC.64 UR6, c[0x0][0x208] ;  /* 0x0000820000067ab9 */ /* 0x000fe20000000a00 */
[----:B------:R-:W3:Y:S01]  /*0050*/  S2R R0, SR_CTAID.Y ;  /* 0x0000000000007919 */ /* 0x000ee20000002600 */
[----:B------:R-:W4:Y:S04]  /*0060*/  S2R R12, SR_TID.X ;  /* 0x00000000000c7919 */ /* 0x000f280000002100 */
[----:B------:R-:W5:Y:S08]  /*0070*/  LDC.64 R4, c[0x0][0x218] ;  /* 0x00008600ff047b82 */ /* 0x000f700000000a00 */
[----:B------:R-:W4:Y:S08]  /*0080*/  LDC.64 R2, c[0x0][0x210] ;  /* 0x00008400ff027b82 */ /* 0x000f300000000a00 */
[----:B------:R-:W4:Y:S01]  /*0090*/  LDC.64 R8, c[0x0][0x228] ;  /* 0x00008a00ff087b82 */ /* 0x000f220000000a00 */
[C---:B-1----:R-:W-:Y:S01]  /*00a0*/  ISETP.GE.AND P0, PT, R15.reuse, 0x80, PT ;  /* 0x000000800f00780c */ /* 0x042fe20003f06270 */
[----:B--2---:R-:W-:-:S06]  /*00b0*/  IMAD.WIDE R10, R15, 0x4, R10 ;  /* 0x000000040f0a7825 */ /* 0x004fcc00078e020a */
[----:B------:R-:W1:Y:S06]  /*00c0*/  LDC.64 R6, c[0x0][0x230] ;  /* 0x00008c00ff067b82 */ /* 0x000e6c0000000a00 */
[----:B------:R2:W4:Y:S01]  /*00d0*/  @!P0 LDG.E.EL R16, desc[UR6][R10.64] ;  /* 0x000000060a108981 */ /* 0x000522000c2e1900 */
[----:B---3--:R-:W-:Y:S01]  /*00e0*/  SHF.L.U32 R19, R0, 0xa, RZ ;  /* 0x0000000a00137819 */ /* 0x008fe200000006ff */
[----:B-----5:R-:W-:-:S03]  /*00f0*/  IMAD.WIDE R24, R15, 0x4, R4 ;  /* 0x000000040f187825 */ /* 0x020fc600078e0204 */
[----:B----4-:R-:W-:-:S04]  /*0100*/  LOP3.LUT R14, R19, 0x7f, R12, 0xf8, !PT ;  /* 0x0000007f130e7812 */ /* 0x010fc800078ef80c */
[----:B------:R-:W-:Y:S01]  /*0110*/  LEA R21, R14, R15, 0x7 ;  /* 0x0000000f0e157211 */ /* 0x000fe200078e38ff */
[----:B------:R-:W-:-:S03]  /*0120*/  HFMA2.MMA R14, -RZ, RZ, 0, 0 ;  /* 0x00000000ff0e7435 */ /* 0x000fc600000001ff */
[----:B------:R-:W-:Y:S02]  /*0130*/  IADD3 R5, R21, 0x8000, RZ ;  /* 0x0000800015057810 */ /* 0x000fe40007ffe0ff */
[----:B--2---:R-:W-:Y:S02]  /*0140*/  CS2R R10, SRZ ;  /* 0x00000000000a7805 */ /* 0x004fe4000001ff00 */
[----:B------:R-:W-:Y:S01]  /*0150*/  IADD3 R23, R21, 0x4000, RZ ;  /* 0x0000400015177810 */ /* 0x000fe20007ffe0ff */
[--C-:B0-----:R-:W-:Y:S02]  /*0160*/  IMAD.WIDE R4, R5, 0x4, R2.reuse ;  /* 0x0000000405047825 */ /* 0x101fe400078e0202 */
[----:B------:R0:W2:Y:S01]  /*0170*/  @!P0 LDG.E.EL R14, desc[UR6][R24.64] ;  /* 0x00000006180e8981 */ /* 0x0000a2000c2e1900 */
[----:B------:R-:W-:Y:S01]  /*0180*/  MOV R13, RZ ;  /* 0x000000ff000d7202 */ /* 0x000fe20000000f00 */
[----:B------:R-:W-:Y:S02]  /*0190*/  IMAD.WIDE R22, R23, 0x4, R2 ;  /* 0x0000000417167825 */ /* 0x000fe400078e0202 */
[----:B------:R-:W2:Y:S02]  /*01a0*/  @!P0 LDG.E.EL R11, desc[UR6][R4.64] ;  /* 0x00000006040b8981 */ /* 0x000ea4000c2e1900 */
[C---:B------:R-:W-:Y:S01]  /*01b0*/  IMAD.WIDE R8, R15.reuse, 0x4, R8 ;  /* 0x000000040f087825 */ /* 0x040fe200078e0208 */
[----:B------:R-:W-:Y:S01]  /*01c0*/  IADD3 R27, R21, 0xc000, RZ ;  /* 0x0000c000151b7810 */ /* 0x000fe20007ffe0ff */
[----:B------:R3:W4:Y:S02]  /*01d0*/  @!P0 LDG.E.EL R17, desc[UR6][R22.64] ;  /* 0x0000000616118981 */ /* 0x000724000c2e1900 */
[----:B-1----:R-:W-:Y:S01]  /*01e0*/  IMAD.WIDE R6, R15, 0x4, R6 ;  /* 0x000000040f067825 */ /* 0x002fe200078e0206 */
[----:B0-----:R-:W-:Y:S01]  /*01f0*/  HFMA2.MMA R25, -RZ, RZ, 0, 0 ;  /* 0x00000000ff197435 */ /* 0x001fe200000001ff */
[----:B------:R0:W5:Y:S04]  /*0200*/  @!P0 LDG.E.EL R13, desc[UR6][R8.64] ;  /* 0x00000006080d8981 */ /* 0x000168000c2e1900 */
[----:B------:R1:W5:Y:S01]  /*0210*/  @!P0 LDG.E.EL R10, desc[UR6][R6.64] ;  /* 0x00000006060a8981 */ /* 0x000362000c2e1900 */
[----:B---3--:R-:W-:-:S04]  /*0220*/  IMAD.WIDE R22, R21, 0x4, R2 ;  /* 0x0000000415167825 */ /* 0x008fc800078e0202 */
[----:B0-----:R-:W-:Y:S01]  /*0230*/  IMAD.WIDE R8, R27, 0x4, R2 ;  /* 0x000000041b087825 */ /* 0x001fe200078e0202 */
[----:B------:R-:W-:Y:S02]  /*0240*/  MOV R27, RZ ;  /* 0x000000ff001b7202 */ /* 0x000fe40000000f00 */
[----:B------:R-:W-:Y:S02]  /*0250*/  IADD3 R18, R21, 0x10000, RZ ;  /* 0x0001000015127810 */ /* 0x000fe40007ffe0ff */
[----:B------:R0:W3:Y:S01]  /*0260*/  @!P0 LDG.E.EL R25, desc[UR6][R8.64] ;  /* 0x0000000608198981 */ /* 0x0000e2000c2e1900 */
[----:B------:R-:W-:-:S03]  /*0270*/  IADD3 R20, R21, 0x14000, RZ ;  /* 0x0001400015147810 */ /* 0x000fc60007ffe0ff */
[----:B------:R0:W3:Y:S01]  /*0280*/  @!P0 LDG.E.EL R27, desc[UR6][R22.64] ;  /* 0x00000006161b8981 */ /* 0x0000e2000c2e1900 */
[--C-:B------:R-:W-:Y:S01]  /*0290*/  IMAD.WIDE R4, R18, 0x4, R2.reuse ;  /* 0x0000000412047825 */ /* 0x100fe200078e0202 */
[----:B------:R-:W-:Y:S01]  /*02a0*/  HFMA2.MMA R29, -RZ, RZ, 0, 0 ;  /* 0x00000000ff1d7435 */ /* 0x000fe200000001ff */
[----:B------:R-:W-:Y:S02]  /*02b0*/  MOV R18, RZ ;  /* 0x000000ff00127202 */ /* 0x000fe40000000f00 */
[----:B-1----:R-:W-:-:S05]  /*02c0*/  IMAD.WIDE R6, R20, 0x4, R2 ;  /* 0x0000000414067825 */ /* 0x002fca00078e0202 */
[----:B------:R-:W3:Y:S04]  /*02d0*/  @!P0 LDG.E.EL R18, desc[UR6][R6.64] ;  /* 0x0000000606128981 */ /* 0x000ee8000c2e1900 */
[----:B------:R1:W3:Y:S01]  /*02e0*/  @!P0 LDG.E.EL R29, desc[UR6][R4.64] ;  /* 0x00000006041d8981 */ /* 0x0002e2000c2e1900 */
[----:B0-----:R-:W-:Y:S01]  /*02f0*/  IADD3 R9, R21, 0x18000, RZ ;  /* 0x0001800015097810 */ /* 0x001fe20007ffe0ff */
[----:B------:R-:W-:Y:S01]  /*0300*/  HFMA2.MMA R20, -RZ, RZ, 0, 0 ;  /* 0x00000000ff147435 */ /* 0x000fe200000001ff */
[----:B------:R-:W-:-:S03]  /*0310*/  IADD3 R21, R21, 0x1c000, RZ ;  /* 0x0001c00015157810 */ /* 0x000fc60007ffe0ff */
[----:B------:R-:W-:-:S04]  /*0320*/  IMAD.WIDE R8, R9, 0x4, R2 ;  /* 0x0000000409087825 */ /* 0x000fc800078e0202 */
[----:B------:R-:W-:Y:S01]  /*0330*/  IMAD.WIDE R2, R21, 0x4, R2 ;  /* 0x0000000415027825 */ /* 0x000fe200078e0202 */
[----:B------:R-:W-:Y:S01]  /*0340*/  MOV R21, RZ ;  /* 0x000000ff00157202 */ /* 0x000fe20000000f00 */
[----:B------:R0:W3:Y:S05]  /*0350*/  @!P0 LDG.E.EL R20, desc[UR6][R8.64] ;  /* 0x0000000608148981 */ /* 0x0000ea000c2e1900 */
[----:B------:R0:W3:Y:S01]  /*0360*/  @!P0 LDG.E.EL R21, desc[UR6][R2.64] ;  /* 0x0000000602158981 */ /* 0x0000e2000c2e1900 */
[----:B------:R-:W0:Y:S01]  /*0370*/  S2UR UR5, SR_CgaCtaId ;  /* 0x00000000000579c3 */ /* 0x000e220000008800 */
[----:B------:R-:W-:Y:S02]  /*0380*/  UMOV UR4, 0x400 ;  /* 0x0000040000047882 */ /* 0x000fe40000000000 */
[----:B0-----:R-:W-:Y:S01]  /*0390*/  UPRMT UR4, UR5, 0x654, UR4 ;  /* 0x0000065405047896 */ /* 0x001fe20008000004 */
[----:B------:R-:W-:-:S04]  /*03a0*/  FADD R22, R16, 0.0010000000474974513054 ;  /* 0x3a83126f10167421 */ /* 0x000fc80000000000 */
[----:B------:R-:W0:Y:S02]  /*03b0*/  MUFU.SQRT R23, R22 ;  /* 0x0000001600177308 */ /* 0x000e240000002000 */
[C---:B0-----:R-:W-:Y:S02]  /*03c0*/  FSETP.GT.AND P1, PT, R23.reuse, 8.50705917302346158658e+37, PT ;  /* 0x7e8000001700780b */ /* 0x041fe40003f24000 */
[----:B------:R-:W-:Y:S01]  /*03d0*/  FSETP.GEU.AND P2, PT, R23, 1.175494350822287508e-38, PT ;  /* 0x008000001700780b */ /* 0x000fe20003f4e000 */
[----:B------:R-:W-:-:S10]  /*03e0*/  HFMA2.MMA R16, -RZ, RZ, 1.625, 0 ;  /* 0x3e800000ff107435 */ /* 0x000fd400000001ff */
[----:B------:R-:W-:-:S04]  /*03f0*/  @P1 FMUL R23, R23, 0.25 ;  /* 0x3e80000017171820 */ /* 0x000fc80000400000 */
[----:B------:R-:W-:-:S04]  /*0400*/  @!P2 FMUL R23, R23, 16777216 ;  /* 0x4b8000001717a820 */ /* 0x000fc80000400000 */
[----:B-1----:R-:W0:Y:S01]  /*0410*/  MUFU.RCP R4, R23 ;  /* 0x0000001700047308 */ /* 0x002e220000001000 */
[----:B------:R-:W-:Y:S01]  /*0420*/  FSEL R5, R16, 1, P1 ;  /* 0x3f80000010057808 */ /* 0x000fe20000800000 */
[----:B--2---:R-:W-:-:S04]  /*0430*/  FADD R11, -R14, R11 ;  /* 0x0000000b0e0b7221 */ /* 0x004fc80000000100 */
[----:B------:R-:W-:Y:S01]  /*0440*/  @!P2 FMUL R5, R5, 16777216 ;  /* 0x4b8000000505a820 */ /* 0x000fe20000400000 */
[----:B----4-:R-:W-:-:S03]  /*0450*/  FADD R17, -R14, R17 ;  /* 0x000000110e117221 */ /* 0x010fc60000000100 */
[----:B0-----:R-:W-:-:S04]  /*0460*/  FMUL R4, R4, R5 ;  /* 0x0000000504047220 */ /* 0x001fc80000400000 */
[----:B------:R-:W-:-:S04]  /*0470*/  FMUL R11, R11, R4 ;  /* 0x000000040b0b7220 */ /* 0x000fc80000400000 */
[----:B-----5:R-:W-:Y:S01]  /*0480*/  FFMA R6, R11, R13, R10 ;  /* 0x0000000d0b067223 */ /* 0x020fe2000000000a */
[----:B------:R-:W-:-:S03]  /*0490*/  FMUL R5, R17, R4 ;  /* 0x0000000411057220 */ /* 0x000fc60000400000 */
[----:B------:R-:W-:Y:S01]  /*04a0*/  FADD R11, RZ, -R6 ;  /* 0x80000006ff0b7221 */ /* 0x000fe20000000000 */
[-CC-:B------:R-:W-:Y:S01]  /*04b0*/  FFMA R5, R5, R13.reuse, R10.reuse ;  /* 0x0000000d05057223 */ /* 0x180fe2000000000a */
[C---:B---3--:R-:W-:Y:S01]  /*04c0*/  FADD R25, -R14.reuse, R25 ;  /* 0x000000190e197221 */ /* 0x048fe20000000100 */
[C---:B------:R-:W-:Y:S01]  /*04d0*/  FADD R27, -R14.reuse, R27 ;  /* 0x0000001b0e1b7221 */ /* 0x040fe20000000100 */
[----:B------:R-:W-:Y:S01]  /*04e0*/  FMUL R11, R11, 1.4426950216293334961 ;  /* 0x3fb8aa3b0b0b7820 */ /* 0x000fe20000400000 */
[----:B------:R-:W-:Y:S01]  /*04f0*/  FADD R9, RZ, -R5 ;  /* 0x80000005ff097221 */ /* 0x000fe20000000000 */
[-C--:B------:R-:W-:Y:S01]  /*0500*/  FMUL R7, R25, R4.reuse ;  /* 0x0000000419077220 */ /* 0x080fe20000400000 */
[----:B------:R-:W-:Y:S02]  /*0510*/  FMUL R27, R27, R4 ;  /* 0x000000041b1b7220 */ /* 0x000fe40000400000 */
[----:B------:R-:W-:Y:S01]  /*0520*/  FSETP.GEU.AND P5, PT, R11, -126, PT ;  /* 0xc2fc00000b00780b */ /* 0x000fe20003fae000 */
[----:B------:R-:W-:Y:S01]  /*0530*/  FMUL R9, R9, 1.4426950216293334961 ;  /* 0x3fb8aa3b09097820 */ /* 0x000fe20000400000 */
[-CC-:B------:R-:W-:Y:S01]  /*0540*/  FFMA R7, R7, R13.reuse, R10.reuse ;  /* 0x0000000d07077223 */ /* 0x180fe2000000000a */
[----:B------:R-:W-:Y:S01]  /*0550*/  FFMA R8, R27, R13, R10 ;  /* 0x0000000d1b087223 */ /* 0x000fe2000000000a */
[----:B------:R-:W-:-:S02]  /*0560*/  FADD R3, -R14, R18 ;  /* 0x000000120e037221 */ /* 0x000fc40000000100 */
[----:B------:R-:W-:Y:S01]  /*0570*/  FSETP.GEU.AND P2, PT, R9, -126, PT ;  /* 0xc2fc00000900780b */ /* 0x000fe20003f4e000 */
[----:B------:R-:W-:Y:S01]  /*0580*/  FADD R17, RZ, -R7 ;  /* 0x80000007ff117221 */ /* 0x000fe20000000000 */
[----:B------:R-:W-:Y:S01]  /*0590*/  FADD R18, RZ, -R8 ;  /* 0x80000008ff127221 */ /* 0x000fe20000000000 */
[----:B------:R-:W-:Y:S02]  /*05a0*/  FADD R29, -R14, R29 ;  /* 0x0000001d0e1d7221 */ /* 0x000fe40000000100 */
[----:B------:R-:W-:Y:S01]  /*05b0*/  FMUL R17, R17, 1.4426950216293334961 ;  /* 0x3fb8aa3b11117820 */ /* 0x000fe20000400000 */
[----:B------:R-:W-:Y:S01]  /*05c0*/  FMUL R25, R18, 1.4426950216293334961 ;  /* 0x3fb8aa3b12197820 */ /* 0x000fe20000400000 */
[----:B------:R-:W-:Y:S01]  /*05d0*/  @!P5 FMUL R11, R11, 0.5 ;  /* 0x3f0000000b0bd820 */ /* 0x000fe20000400000 */
[----:B------:R-:W-:Y:S02]  /*05e0*/  FMUL R29, R29, R4 ;  /* 0x000000041d1d7220 */ /* 0x000fe40000400000 */
[----:B------:R-:W-:-:S02]  /*05f0*/  FSETP.GEU.AND P3, PT, R17, -126, PT ;  /* 0xc2fc00001100780b */ /* 0x000fc40003f6e000 */
[----:B------:R-:W-:Y:S01]  /*0600*/  FSETP.GEU.AND P4, PT, R25, -126, PT ;  /* 0xc2fc00001900780b */ /* 0x000fe20003f8e000 */
[-C--:B------:R-:W-:Y:S01]  /*0610*/  FFMA R2, R29, R13.reuse, R10 ;  /* 0x0000000d1d027223 */ /* 0x080fe2000000000a */
[----:B------:R-:W0:Y:S01]  /*0620*/  MUFU.EX2 R11, R11 ;  /* 0x0000000b000b7308 */ /* 0x000e220000000800 */
[----:B------:R-:W-:Y:S01]  /*0630*/  FMUL R3, R3, R4 ;  /* 0x0000000403037220 */ /* 0x000fe20000400000 */
[----:B------:R-:W-:Y:S01]  /*0640*/  @!P2 FMUL R9, R9, 0.5 ;  /* 0x3f0000000909a820 */ /* 0x000fe20000400000 */
[----:B------:R-:W-:Y:S02]  /*0650*/  FADD R18, RZ, -R2 ;  /* 0x80000002ff127221 */ /* 0x000fe40000000000 */
[----:B------:R-:W-:Y:S02]  /*0660*/  FFMA R3, R3, R13, R10 ;  /* 0x0000000d03037223 */ /* 0x000fe4000000000a */
[----:B------:R-:W-:Y:S01]  /*0670*/  FMUL R26, R18, 1.4426950216293334961 ;  /* 0x3fb8aa3b121a7820 */ /* 0x000fe20000400000 */
[----:B------:R-:W1:Y:S01]  /*0680*/  MUFU.EX2 R9, R9 ;  /* 0x0000000900097308 */ /* 0x000e620000000800 */
[----:B------:R-:W-:Y:S01]  /*0690*/  FADD R18, RZ, -R3 ;  /* 0x80000003ff127221 */ /* 0x000fe20000000000 */
[----:B------:R-:W-:Y:S01]  /*06a0*/  @!P3 FMUL R17, R17, 0.5 ;  /* 0x3f0000001111b820 */ /* 0x000fe20000400000 */
[----:B------:R-:W-:-:S02]  /*06b0*/  @!P4 FMUL R25, R25, 0.5 ;  /* 0x3f0000001919c820 */ /* 0x000fc40000400000 */
[----:B------:R-:W-:Y:S01]  /*06c0*/  FMUL R27, R18, 1.4426950216293334961 ;  /* 0x3fb8aa3b121b7820 */ /* 0x000fe20000400000 */
[----:B0-----:R-:W-:Y:S02]  /*06d0*/  @!P5 FMUL R11, R11, R11 ;  /* 0x0000000b0b0bd220 */ /* 0x001fe40000400000 */
[----:B------:R-:W0:Y:S02]  /*06e0*/  MUFU.EX2 R23, R17 ;  /* 0x0000001100177308 */ /* 0x000e240000000800 */
[----:B------:R-:W-:-:S06]  /*06f0*/  FADD R22, R11, 1 ;  /* 0x3f8000000b167421 */ /* 0x000fcc0000000000 */
[----:B------:R-:W2:Y:S01]  /*0700*/  MUFU.EX2 R18, R25 ;  /* 0x0000001900127308 */ /* 0x000ea20000000800 */
[C---:B------:R-:W-:Y:S01]  /*0710*/  FADD R11, -R14.reuse, R20 ;  /* 0x000000140e0b7221 */ /* 0x040fe20000000100 */
[----:B-1----:R-:W-:Y:S01]  /*0720*/  @!P2 FMUL R9, R9, R9 ;  /* 0x000000090909a220 */ /* 0x002fe20000400000 */
[----:B------:R-:W-:Y:S02]  /*0730*/  FADD R21, -R14, R21 ;  /* 0x000000150e157221 */ /* 0x000fe40000000100 */
[-C--:B------:R-:W-:Y:S01]  /*0740*/  FMUL R11, R11, R4.reuse ;  /* 0x000000040b0b7220 */ /* 0x080fe20000400000 */
[----:B------:R-:W-:Y:S01]  /*0750*/  FADD R24, R9, 1 ;  /* 0x3f80000009187421 */ /* 0x000fe20000000000 */
[----:B------:R-:W-:Y:S02]  /*0760*/  FMUL R21, R21, R4 ;  /* 0x0000000415157220 */ /* 0x000fe40000400000 */
[--C-:B------:R-:W-:Y:S01]  /*0770*/  FFMA R11, R11, R13, R10.reuse ;  /* 0x0000000d0b0b7223 */ /* 0x100fe2000000000a */
[----:B0-----:R-:W-:Y:S01]  /*0780*/  @!P3 FMUL R23, R23, R23 ;  /* 0x000000171717b220 */ /* 0x001fe20000400000 */
[----:B------:R-:W-:Y:S01]  /*0790*/  FSETP.GT.AND P6, PT, R24, 8.50705917302346158658e+37, PT ;  /* 0x7e8000001800780b */ /* 0x000fe20003fc4000 */
[----:B------:R-:W-:Y:S01]  /*07a0*/  FFMA R10, R21, R13, R10 ;  /* 0x0000000d150a7223 */ /* 0x000fe2000000000a */
[----:B------:R-:W-:Y:S01]  /*07b0*/  FSETP.GT.AND P3, PT, R22, 8.50705917302346158658e+37, PT ;  /* 0x7e8000001600780b */ /* 0x000fe20003f64000 */
[----:B--2---:R-:W-:Y:S01]  /*07c0*/  @!P4 FMUL R18, R18, R18 ;  /* 0x000000121212c220 */ /* 0x004fe20000400000 */
[----:B------:R-:W-:Y:S01]  /*07d0*/  FADD R4, RZ, -R11 ;  /* 0x8000000bff047221 */ /* 0x000fe20000000000 */
[----:B------:R-:W-:-:S02]  /*07e0*/  FADD R20, R23, 1 ;  /* 0x3f80000017147421 */ /* 0x000fc40000000000 */
[----:B------:R-:W-:Y:S01]  /*07f0*/  FADD R18, R18, 1 ;  /* 0x3f80000012127421 */ /* 0x000fe20000000000 */
[----:B------:R-:W-:Y:S01]  /*0800*/  FMUL R21, R4, 1.4426950216293334961 ;  /* 0x3fb8aa3b04157820 */ /* 0x000fe20000400000 */
[----:B------:R-:W-:Y:S01]  /*0810*/  FADD R4, RZ, -R10 ;  /* 0x8000000aff047221 */ /* 0x000fe20000000000 */
[----:B------:R-:W-:Y:S02]  /*0820*/  FSETP.GT.AND P4, PT, R20, 8.50705917302346158658e+37, PT ;  /* 0x7e8000001400780b */ /* 0x000fe40003f84000 */
[----:B------:R-:W-:Y:S01]  /*0830*/  FSETP.GT.AND P5, PT, R18, 8.50705917302346158658e+37, PT ;  /* 0x7e8000001200780b */ /* 0x000fe20003fa4000 */
[----:B------:R-:W-:Y:S01]  /*0840*/  FMUL R4, R4, 1.4426950216293334961 ;  /* 0x3fb8aa3b04047820 */ /* 0x000fe20000400000 */
[----:B------:R-:W-:Y:S01]  /*0850*/  @P6 FMUL R24, R24, 0.25 ;  /* 0x3e80000018186820 */ /* 0x000fe20000400000 */
[----:B------:R-:W-:Y:S01]  /*0860*/  @P3 FMUL R22, R22, 0.25 ;  /* 0x3e80000016163820 */ /* 0x000fe20000400000 */
[C---:B------:R-:W-:Y:S02]  /*0870*/  FSEL R13, R16.reuse, 1, P6 ;  /* 0x3f800000100d7808 */ /* 0x040fe40003000000 */
[----:B------:R-:W-:-:S02]  /*0880*/  FSEL R23, R16, 1, P3 ;  /* 0x3f80000010177808 */ /* 0x000fc40001800000 */
[----:B------:R-:W-:Y:S02]  /*0890*/  FSETP.GEU.AND P6, PT, R21, -126, PT ;  /* 0xc2fc00001500780b */ /* 0x000fe40003fce000 */
[----:B------:R-:W-:Y:S02]  /*08a0*/  FSETP.GEU.AND P3, PT, R4, -126, PT ;  /* 0xc2fc00000400780b */ /* 0x000fe40003f6e000 */
[----:B------:R-:W-:Y:S01]  /*08b0*/  FSETP.GEU.AND P2, PT, R27, -126, PT ;  /* 0xc2fc00001b00780b */ /* 0x000fe20003f4e000 */
[----:B------:R-:W0:Y:S01]  /*08c0*/  MUFU.RCP R14, R24 ;  /* 0x00000018000e7308 */ /* 0x000e220000001000 */
[----:B------:R-:W-:Y:S01]  /*08d0*/  FSETP.GEU.AND P1, PT, R26, -126, PT ;  /* 0xc2fc00001a00780b */ /* 0x000fe20003f2e000 */
[----:B------:R-:W-:Y:S01]  /*08e0*/  @P4 FMUL R20, R20, 0.25 ;  /* 0x3e80000014144820 */ /* 0x000fe20000400000 */
[----:B------:R-:W-:-:S05]  /*08f0*/  @P5 FMUL R18, R18, 0.25 ;  /* 0x3e80000012125820 */ /* 0x000fca0000400000 */
[----:B------:R-:W1:Y:S01]  /*0900*/  MUFU.RCP R22, R22 ;  /* 0x0000001600167308 */ /* 0x000e620000001000 */
[----:B------:R-:W-:Y:S01]  /*0910*/  @!P6 FMUL R21, R21, 0.5 ;  /* 0x3f0000001515e820 */ /* 0x000fe20000400000 */
[----:B------:R-:W-:Y:S02]  /*0920*/  @!P3 FMUL R4, R4, 0.5 ;  /* 0x3f0000000404b820 */ /* 0x000fe40000400000 */
[----:B------:R-:W-:-:S04]  /*0930*/  @!P2 FMUL R27, R27, 0.5 ;  /* 0x3f0000001b1ba820 */ /* 0x000fc80000400000 */
[----:B------:R-:W2:Y:S01]  /*0940*/  MUFU.RCP R20, R20 ;  /* 0x0000001400147308 */ /* 0x000ea20000001000 */
[----:B------:R-:W-:-:S07]  /*0950*/  @!P1 FMUL R26, R26, 0.5 ;  /* 0x3f0000001a1a9820 */ /* 0x000fce0000400000 */
[----:B------:R-:W3:Y:S01]  /*0960*/  MUFU.RCP R18, R18 ;  /* 0x0000001200127308 */ /* 0x000ee20000001000 */
[----:B0-----:R-:W-:Y:S01]  /*0970*/  FMUL R14, R14, R13 ;  /* 0x0000000d0e0e7220 */ /* 0x001fe20000400000 */
[----:B-1----:R-:W-:Y:S01]  /*0980*/  FMUL R13, R22, R23 ;  /* 0x00000017160d7220 */ /* 0x002fe20000400000 */
[C---:B------:R-:W-:Y:S02]  /*0990*/  FSEL R25, R16.reuse, 1, P4 ;  /* 0x3f80000010197808 */ /* 0x040fe40002000000 */
[----:B------:R-:W-:-:S03]  /*09a0*/  FSEL R23, R16, 1, P5 ;  /* 0x3f80000010177808 */ /* 0x000fc60002800000 */
[----:B------:R-:W0:Y:S01]  /*09b0*/  MUFU.EX2 R17, R27 ;  /* 0x0000001b00117308 */ /* 0x000e220000000800 */
[----:B------:R-:W-:-:S07]  /*09c0*/  FMUL R22, R5, R14 ;  /* 0x0000000e05167220 */ /* 0x000fce0000400000 */
[----:B------:R-:W1:Y:S08]  /*09d0*/  MUFU.EX2 R21, R21 ;  /* 0x0000001500157308 */ /* 0x000e700000000800 */
[----:B------:R-:W4:Y:S01]  /*09e0*/  MUFU.EX2 R4, R4 ;  /* 0x0000000400047308 */ /* 0x000f220000000800 */
[----:B--2---:R-:W-:Y:S01]  /*09f0*/  FMUL R20, R20, R25 ;  /* 0x0000001914147220 */ /* 0x004fe20000400000 */
[----:B---3--:R-:W-:-:S06]  /*0a00*/  FMUL R23, R18, R23 ;  /* 0x0000001712177220 */ /* 0x008fcc0000400000 */
[----:B------:R2:W3:Y:S01]  /*0a10*/  MUFU.EX2 R9, R26 ;  /* 0x0000001a00097308 */ /* 0x0004e20000000800 */
[----:B------:R-:W-:Y:S01]  /*0a20*/  LOP3.LUT R5, R12, 0x7f, RZ, 0xc0, !PT ;  /* 0x0000007f0c057812 */ /* 0x000fe200078ec0ff */
[----:B------:R-:W-:Y:S01]  /*0a30*/  FMUL R6, R6, R13 ;  /* 0x0000000d06067220 */ /* 0x000fe20000400000 */
[----:B------:R-:W-:Y:S02]  /*0a40*/  FMUL R24, R8, R23 ;  /* 0x0000001708187220 */ /* 0x000fe40000400000 */
[----:B------:R-:W-:Y:S01]  /*0a50*/  LEA R13, R5, UR4, 0x2 ;  /* 0x00000004050d7c11 */ /* 0x000fe2000f8e10ff */
[----:B0-----:R-:W-:Y:S01]  /*0a60*/  @!P2 FMUL R17, R17, R17 ;  /* 0x000000111111a220 */ /* 0x001fe20000400000 */
[----:B--2---:R-:W-:Y:S01]  /*0a70*/  FMUL R26, R7, R20 ;  /* 0x00000014071a7220 */ /* 0x004fe20000400000 */
[----:B-1----:R-:W-:Y:S01]  /*0a80*/  @!P6 FMUL R21, R21, R21 ;  /* 0x000000151515e220 */ /* 0x002fe20000400000 */
[----:B----4-:R-:W-:Y:S01]  /*0a90*/  @!P3 FMUL R4, R4, R4 ;  /* 0x000000040404b220 */ /* 0x010fe20000400000 */
[----:B------:R0:W-:Y:S01]  /*0aa0*/  STS [R13+0x200], R22 ;  /* 0x000200160d007388 */ /* 0x0001e20000000800 */
[----:B------:R-:W-:Y:S01]  /*0ab0*/  FADD R17, R17, 1 ;  /* 0x3f80000011117421 */ /* 0x000fe20000000000 */
[----:B---3--:R-:W-:-:S02]  /*0ac0*/  @!P1 FMUL R9, R9, R9 ;  /* 0x0000000909099220 */ /* 0x008fc40000400000 */
[----:B------:R-:W-:Y:S01]  /*0ad0*/  STS [R13+0x400], R6 ;  /* 0x000400060d007388 */ /* 0x000fe20000000800 */
[----:B------:R-:W-:Y:S01]  /*0ae0*/  FADD R18, R21, 1 ;  /* 0x3f80000015127421 */ /* 0x000fe20000000000 */
[----:B------:R-:W-:Y:S02]  /*0af0*/  FADD R20, R4, 1 ;  /* 0x3f80000004147421 */ /* 0x000fe40000000000 */
[----:B------:R-:W-:Y:S04]  /*0b00*/  STS [R13+0x600], R26 ;  /* 0x0006001a0d007388 */ /* 0x000fe80000000800 */
[----:B------:R1:W-:Y:S01]  /*0b10*/  STS [R13], R24 ;  /* 0x000000180d007388 */ /* 0x0003e20000000800 */
[----:B------:R-:W-:Y:S01]  /*0b20*/  FADD R9, R9, 1 ;  /* 0x3f80000009097421 */ /* 0x000fe20000000000 */
[----:B------:R-:W-:Y:S01]  /*0b30*/  BAR.SYNC.DEFER_BLOCKING 0x0 ;  /* 0x0000000000007b1d */ /* 0x000fe20000010000 */
[----:B------:R-:W-:-:S02]  /*0b40*/  FSETP.GT.AND P2, PT, R17, 8.50705917302346158658e+37, PT ;  /* 0x7e8000001100780b */ /* 0x000fc40003f44000 */
[----:B------:R-:W-:Y:S02]  /*0b50*/  SHF.L.U32 R5, R12, 0x2, RZ ;  /* 0x000000020c057819 */ /* 0x000fe400000006ff */
[----:B------:R-:W-:Y:S02]  /*0b60*/  FSETP.GT.AND P4, PT, R18, 8.50705917302346158658e+37, PT ;  /* 0x7e8000001200780b */ /* 0x000fe40003f84000 */
[----:B------:R-:W-:Y:S02]  /*0b70*/  FSETP.GT.AND P3, PT, R20, 8.50705917302346158658e+37, PT ;  /* 0x7e8000001400780b */ /* 0x000fe40003f64000 */
[----:B------:R-:W-:Y:S02]  /*0b80*/  FSETP.GT.AND P1, PT, R9, 8.50705917302346158658e+37, PT ;  /* 0x7e8000000900780b */ /* 0x000fe40003f24000 */
[----:B------:R-:W-:-:S04]  /*0b90*/  LOP3.LUT R14, R5, 0x1fc, RZ, 0xc0, !PT ;  /* 0x000001fc050e7812 */ /* 0x000fc800078ec0ff */
[C---:B------:R-:W-:Y:S01]  /*0ba0*/  LOP3.LUT R19, R14.reuse, R19, RZ, 0xfc, !PT ;  /* 0x000000130e137212 */ /* 0x040fe200078efcff */
[----:B------:R-:W-:Y:S01]  /*0bb0*/  @P2 FMUL R17, R17, 0.25 ;  /* 0x3e80000011112820 */ /* 0x000fe20000400000 */
[----:B------:R-:W-:Y:S01]  /*0bc0*/  LEA R14, R14, UR4, 0x2 ;  /* 0x000000040e0e7c11 */ /* 0x000fe2000f8e10ff */
[----:B------:R-:W-:Y:S01]  /*0bd0*/  @P4 FMUL R18, R18, 0.25 ;  /* 0x3e80000012124820 */ /* 0x000fe20000400000 */
[----:B------:R-:W-:Y:S01]  /*0be0*/  SHF.R.S32.HI R8, RZ, 0x1f, R19 ;  /* 0x0000001fff087819 */ /* 0x000fe20000011413 */
[----:B------:R-:W-:Y:S02]  /*0bf0*/  @P3 FMUL R20, R20, 0.25 ;  /* 0x3e80000014143820 */ /* 0x000fe40000400000 */
[----:B------:R-:W-:Y:S01]  /*0c00*/  @P1 FMUL R9, R9, 0.25 ;  /* 0x3e80000009091820 */ /* 0x000fe20000400000 */
[----:B------:R-:W-:Y:S01]  /*0c10*/  LEA.HI R21, R8, R19, RZ, 0x8 ;  /* 0x0000001308157211 */ /* 0x000fe200078f40ff */
[----:B------:R-:W2:Y:S01]  /*0c20*/  LDS.128 R4, [R14] ;  /* 0x000000000e047984 */ /* 0x000ea20000000c00 */
[----:B------:R-:W-:Y:S02]  /*0c30*/  MUFU.RCP R17, R17 ;  /* 0x0000001100117308 */ /* 0x000fe40000001000 */
[----:B0-----:R-:W-:-:S06]  /*0c40*/  LOP3.LUT R22, R21, 0xffffff00, RZ, 0xc0, !PT ;  /* 0xffffff0015167812 */ /* 0x001fcc00078ec0ff */
[----:B------:R0:W3:Y:S01]  /*0c50*/  MUFU.RCP R12, R9 ;  /* 0x00000009000c7308 */ /* 0x0000e20000001000 */
[----:B------:R-:W-:-:S07]  /*0c60*/  IADD3 R22, R19, -R22, RZ ;  /* 0x8000001613167210 */ /* 0x000fce0007ffe0ff */
[----:B------:R-:W4:Y:S08]  /*0c70*/  MUFU.RCP R18, R18 ;  /* 0x0000001200127308 */ /* 0x000f300000001000 */
[----:B------:R-:W5:Y:S01]  /*0c80*/  MUFU.RCP R20, R20 ;  /* 0x0000001400147308 */ /* 0x000f620000001000 */
[----:B------:R-:W-:Y:S01]  /*0c90*/  LEA R15, R15, R22, 0x8 ;  /* 0x000000160f0f7211 */ /* 0x000fe200078e40ff */
[----:B0-----:R-:W0:Y:S01]  /*0ca0*/  LDC.64 R8, c[0x0][0x238] ;  /* 0x00008e00ff087b82 */ /* 0x001e220000000a00 */
[----:B-1----:R-:W-:-:S02]  /*0cb0*/  SHF.L.U32 R24, R21, 0x7, RZ ;  /* 0x0000000715187819 */ /* 0x002fc400000006ff */
[C---:B------:R-:W-:Y:S02]  /*0cc0*/  FSEL R23, R16.reuse, 1, P1 ;  /* 0x3f80000010177808 */ /* 0x040fe40000800000 */
[C---:B------:R-:W-:Y:S02]  /*0cd0*/  FSEL R22, R16.reuse, 1, P2 ;  /* 0x3f80000010167808 */ /* 0x040fe40001000000 */
[C---:B------:R-:W-:Y:S02]  /*0ce0*/  FSEL R25, R16.reuse, 1, P4 ;  /* 0x3f80000010197808 */ /* 0x040fe40002000000 */
[----:B------:R-:W-:Y:S01]  /*0cf0*/  FSEL R21, R16, 1, P3 ;  /* 0x3f80000010157808 */ /* 0x000fe20001800000 */
[----:B---3--:R-:W-:Y:S01]  /*0d00*/  FMUL R23, R12, R23 ;  /* 0x000000170c177220 */ /* 0x008fe20000400000 */
[----:B------:R-:W-:Y:S01]  /*0d10*/  FMUL R22, R17, R22 ;  /* 0x0000001611167220 */ /* 0x000fe20000400000 */
[----:B----4-:R-:W-:Y:S02]  /*0d20*/  FMUL R18, R18, R25 ;  /* 0x0000001912127220 */ /* 0x010fe40000400000 */
[----:B-----5:R-:W-:Y:S01]  /*0d30*/  FMUL R21, R20, R21 ;  /* 0x0000001514157220 */ /* 0x020fe20000400000 */
[----:B------:R-:W-:Y:S01]  /*0d40*/  FMUL R12, R2, R23 ;  /* 0x00000017020c7220 */ /* 0x000fe20000400000 */
[----:B------:R-:W-:Y:S01]  /*0d50*/  BAR.SYNC.DEFER_BLOCKING 0x0 ;  /* 0x0000000000007b1d */ /* 0x000fe20000010000 */
[----:B------:R-:W-:Y:S01]  /*0d60*/  FMUL R22, R3, R22 ;  /* 0x0000001603167220 */ /* 0x000fe20000400000 */
[----:B------:R-:W-:Y:S01]  /*0d70*/  FMUL R18, R11, R18 ;  /* 0x000000120b127220 */ /* 0x000fe20000400000 */
[----:B------:R-:W-:Y:S01]  /*0d80*/  FMUL R10, R10, R21 ;  /* 0x000000150a0a7220 */ /* 0x000fe20000400000 */
[----:B------:R-:W-:-:S04]  /*0d90*/  LOP3.LUT R24, R24, 0xffff8000, RZ, 0xc0, !PT ;  /* 0xffff800018187812 */ /* 0x000fc800078ec0ff */
[----:B------:R-:W-:Y:S01]  /*0da0*/  IADD3 R3, R15, R24, RZ ;  /* 0x000000180f037210 */ /* 0x000fe20007ffe0ff */
[----:B------:R1:W-:Y:S04]  /*0db0*/  STS [R13], R12 ;  /* 0x0000000c0d007388 */ /* 0x0003e80000000800 */
[----:B------:R1:W-:Y:S04]  /*0dc0*/  STS [R13+0x200], R22 ;  /* 0x000200160d007388 */ /* 0x0003e80000000800 */
[----:B------:R1:W-:Y:S04]  /*0dd0*/  STS [R13+0x400], R18 ;  /* 0x000400120d007388 */ /* 0x0003e80000000800 */
[----:B------:R1:W-:Y:S01]  /*0de0*/  STS [R13+0x600], R10 ;  /* 0x0006000a0d007388 */ /* 0x0003e20000000800 */
[----:B0-----:R-:W-:Y:S01]  /*0df0*/  IMAD.WIDE R2, R3, 0x4, R8 ;  /* 0x0000000403027825 */ /* 0x001fe200078e0208 */
[----:B------:R-:W-:Y:S06]  /*0e00*/  BAR.SYNC.DEFER_BLOCKING 0x0 ;  /* 0x0000000000007b1d */ /* 0x000fec0000010000 */
[----:B--2---:R1:W-:Y:S01]  /*0e10*/  @!P0 STG.E.128 desc[UR6][R2.64], R4 ;  /* 0x0000000402008986 */ /* 0x0043e2000c101d06 */
[----:B------:R-:W-:Y:S05]  /*0e20*/  @P0 EXIT ;  /* 0x000000000000094d */ /* 0x000fea0003800000 */
[----:B-1----:R-:W0:Y:S01]  /*0e30*/  LDS.128 R4, [R14] ;  /* 0x000000000e047984 */ /* 0x002e220000000c00 */
[----:B------:R-:W-:-:S04]  /*0e40*/  SHF.R.S32.HI R0, RZ, 0x15, R0 ;  /* 0x00000015ff007819 */ /* 0x000fc80000011400 */
[----:B------:R-:W-:-:S04]  /*0e50*/  SGXT R0, R0, 0x1 ;  /* 0x000000010000781a */ /* 0x000fc80000000200 */
[----:B------:R-:W-:-:S04]  /*0e60*/  LEA.HI R0, R0, R19, RZ, 0x8 ;  /* 0x0000001300007211 */ /* 0x000fc800078f40ff */
[----:B------:R-:W-:-:S04]  /*0e70*/  LEA R0, R0, 0x10000, 0x7 ;  /* 0x0001000000007811 */ /* 0x000fc800078e38ff */
[----:B------:R-:W-:-:S04]  /*0e80*/  LOP3.LUT R0, R0, 0xffff8000, RZ, 0xc0, !PT ;  /* 0xffff800000007812 */ /* 0x000fc800078ec0ff */
[----:B------:R-:W-:-:S05]  /*0e90*/  IADD3 R15, R15, R0, RZ ;  /* 0x000000000f0f7210 */ /* 0x000fca0007ffe0ff */
[----:B------:R-:W-:-:S05]  /*0ea0*/  IMAD.WIDE R8, R15, 0x4, R8 ;  /* 0x000000040f087825 */ /* 0x000fca00078e0208 */
[----:B0-----:R-:W-:Y:S01]  /*0eb0*/  STG.E.128 desc[UR6][R8.64], R4 ;  /* 0x0000000408007986 */ /* 0x001fe2000c101d06 */
[----:B------:R-:W-:Y:S05]  /*0ec0*/  EXIT ;  /* 0x000000000000794d */ /* 0x000fea0003800000 */
.L_x_0:
[----:B------:R-:W-:-:S00]  /*0ed0*/  BRA `(.L_x_0) ;  /* 0xfffffffc00fc7947 */ /* 0x000fc0000383ffff */
[----:B------:R-:W-:-:S00]  /*0ee0*/  NOP ;  /* 0x0000000000007918 */ /* 0x000fc00000000000 */
        /* <DEDUP_REMOVED lines=9> */
.L_x_1:


//--------------------- .nv.global.init           --------------------------
	.section	.nv.global.init,"aw",@progbits
.nv.global.init:
	.type		_$_str,@object
	.size		_$_str,(_$_str_$_2 - _$_str)
_$_str:
        /*0000*/ 	.byte	0x5f, 0x5f, 0x43, 0x55, 0x44, 0x41, 0x5f, 0x46, 0x54, 0x5a, 0x00
	.type		_$_str_$_2,@object
	.size		_$_str_$_2,(.L_1 - _$_str_$_2)
_$_str_$_2:
        /*000b*/ 	.byte	0x5f, 0x5f, 0x43, 0x55, 0x44, 0x41, 0x5f, 0x50, 0x52, 0x45, 0x43, 0x5f, 0x53, 0x51, 0x52, 0x54
        /*001b*/ 	.byte	0x00
.L_1:


//--------------------- .nv.shared.triton_poi_fused__native_batch_norm_legit_no_training_silu_18 --------------------------
	.section	.nv.shared.triton_poi_fused__native_batch_norm_legit_no_training_silu_18,"aw",@nobits
	.sectionflags	@""
	.align	16
	.zero		1024


//--------------------- .nv.constant0.triton_poi_fused__native_batch_norm_legit_no_training_silu_18 --------------------------
	.section	.nv.constant0.triton_poi_fused__native_batch_norm_legit_no_training_silu_18,"a",@progbits
	.sectionflags	@""
	.align	4
.nv.constant0.triton_poi_fused__native_batch_norm_legit_no_training_silu_18:
	.zero		584
